//
// Generated by NVIDIA NVVM Compiler
//
// Compiler Build ID: CL-36424714
// Cuda compilation tools, release 13.0, V13.0.88
// Based on NVVM 20.0.0
//

.version 9.0
.target sm_100
.address_size 64

	// .globl	_Z18decrypt_kernel_ej3PiS_
// _ZZ18decrypt_kernel_ej3PiS_E16shared_histogram has been demoted

.visible .entry _Z18decrypt_kernel_ej3PiS_(
	.param .u64 .ptr .align 1 _Z18decrypt_kernel_ej3PiS__param_0,
	.param .u64 .ptr .align 1 _Z18decrypt_kernel_ej3PiS__param_1
)
{
	.reg .pred 	%p<3>;
	.reg .b32 	%r<22>;
	.reg .b64 	%rd<9>;
	// demoted variable
	.shared .align 4 .b8 _ZZ18decrypt_kernel_ej3PiS_E16shared_histogram[1024];
	ld.param.u64 	%rd1, [_Z18decrypt_kernel_ej3PiS__param_0];
	ld.param.u64 	%rd2, [_Z18decrypt_kernel_ej3PiS__param_1];
	mov.u32 	%r5, %ctaid.x;
	mov.u32 	%r6, %ntid.x;
	mov.u32 	%r7, %tid.x;
	mad.lo.s32 	%r1, %r5, %r6, %r7;
	mov.u32 	%r2, %tid.y;
	mad.lo.s32 	%r3, %r2, %r6, %r7;
	setp.gt.u32 	%p1, %r3, 255;
	shl.b32 	%r8, %r3, 2;
	mov.u32 	%r9, _ZZ18decrypt_kernel_ej3PiS_E16shared_histogram;
	add.s32 	%r4, %r9, %r8;
	@%p1 bra 	$L__BB0_2;
	mov.b32 	%r10, 0;
	st.shared.u32 	[%r4], %r10;
$L__BB0_2:
	setp.gt.u32 	%p2, %r3, 255;
	bar.sync 	0;
	mov.u32 	%r11, %ntid.y;
	mov.u32 	%r12, %ctaid.y;
	mad.lo.s32 	%r13, %r12, %r11, %r2;
	mad.lo.s32 	%r14, %r13, 2160, %r1;
	cvta.to.global.u64 	%rd3, %rd1;
	mul.wide.s32 	%rd4, %r14, 4;
	add.s64 	%rd5, %rd3, %rd4;
	ld.global.u32 	%r15, [%rd5];
	shl.b32 	%r16, %r15, 2;
	add.s32 	%r18, %r9, %r16;
	atom.shared.add.u32 	%r19, [%r18], 1;
	bar.sync 	0;
	@%p2 bra 	$L__BB0_4;
	cvta.to.global.u64 	%rd6, %rd2;
	mul.wide.u32 	%rd7, %r3, 4;
	add.s64 	%rd8, %rd6, %rd7;
	ld.shared.u32 	%r20, [%r4];
	atom.global.add.u32 	%r21, [%rd8], %r20;
$L__BB0_4:
	ret;

}


// ===== COMPILED SASS (sm_100) =====

	.target	sm_100

	.elftype	@"ET_EXEC"


//--------------------- .note.nv.tkinfo           --------------------------
	.section	.note.nv.tkinfo,"",@"SHT_NOTE"
	.sectionflags	@"SHF_NOTE_NV_TKINFO"
	.tkinfo
        /*0018*/ 	.word	0x00000002
        /*0030*/ 	.string	""
        /*0030*/ 	.string	"ptxas"
        /*0030*/ 	.string	"Cuda compilation tools, release 13.0, V13.0.88"
        /*0030*/ 	.string	"Build cuda_13.0.r13.0/compiler.36424714_0"
        /*0030*/ 	.string	"-arch sm_100 -m 64 "



//--------------------- .note.nv.cuinfo           --------------------------
	.section	.note.nv.cuinfo,"",@"SHT_NOTE"
	.sectionflags	@"SHF_NOTE_NV_CUINFO"
        /*0018*/ 	.short	0x0002
        /*001a*/ 	.short	0x0064
        /*001c*/ 	.short	0x0082
	.zero		2


//--------------------- .nv.info                  --------------------------
	.section	.nv.info,"",@"SHT_CUDA_INFO"
	.align	4


	//----- nvinfo : EIATTR_REGCOUNT
	.align		4
        /*0000*/ 	.byte	0x04, 0x2f
        /*0002*/ 	.short	(.L_1 - .L_0)
	.align		4
.L_0:
        /*0004*/ 	.word	index@(_Z18decrypt_kernel_ej3PiS_)
        /*0008*/ 	.word	0x0000000c


	//----- nvinfo : EIATTR_FRAME_SIZE
	.align		4
.L_1:
        /*000c*/ 	.byte	0x04, 0x11
        /*000e*/ 	.short	(.L_3 - .L_2)
	.align		4
.L_2:
        /*0010*/ 	.word	index@(_Z18decrypt_kernel_ej3PiS_)
        /*0014*/ 	.word	0x00000000


	//----- nvinfo : EIATTR_MIN_STACK_SIZE
	.align		4
.L_3:
        /*0018*/ 	.byte	0x04, 0x12
        /*001a*/ 	.short	(.L_5 - .L_4)
	.align		4
.L_4:
        /*001c*/ 	.word	index@(_Z18decrypt_kernel_ej3PiS_)
        /*0020*/ 	.word	0x00000000
.L_5:


//--------------------- .nv.compat                --------------------------
	.section	.nv.compat,"",@"SHT_CUDA_COMPAT_INFO"
	.align	4
        /*0000*/ 	.byte	0x02, 0x09, 0x00, 0x00, 0x02, 0x02, 0x01, 0x00, 0x02, 0x05, 0x05, 0x00, 0x03, 0x07, 0x01, 0x01
        /*0010*/ 	.byte	0x02, 0x03, 0x00, 0x00, 0x02, 0x06, 0x01, 0x00, 0x04, 0x0b, 0x08, 0x00, 0x09, 0x00, 0x00, 0x00
        /*0020*/ 	.byte	0x00, 0x00, 0x00, 0x00


//--------------------- .nv.info._Z18decrypt_kernel_ej3PiS_ --------------------------
	.section	.nv.info._Z18decrypt_kernel_ej3PiS_,"",@"SHT_CUDA_INFO"
	.sectionflags	@""
	.align	4


	//----- nvinfo : EIATTR_CUDA_API_VERSION
	.align		4
        /*0000*/ 	.byte	0x04, 0x37
        /*0002*/ 	.short	(.L_7 - .L_6)
.L_6:
        /*0004*/ 	.word	0x00000082


	//----- nvinfo : EIATTR_KPARAM_INFO
	.align		4
.L_7:
        /*0008*/ 	.byte	0x04, 0x17
        /*000a*/ 	.short	(.L_9 - .L_8)
.L_8:
        /*000c*/ 	.word	0x00000000
        /*0010*/ 	.short	0x0001
        /*0012*/ 	.short	0x0008
        /*0014*/ 	.byte	0x00, 0xf5, 0x21, 0x00


	//----- nvinfo : EIATTR_KPARAM_INFO
	.align		4
.L_9:
        /*0018*/ 	.byte	0x04, 0x17
        /*001a*/ 	.short	(.L_11 - .L_10)
.L_10:
        /*001c*/ 	.word	0x00000000
        /*0020*/ 	.short	0x0000
        /*0022*/ 	.short	0x0000
        /*0024*/ 	.byte	0x00, 0xf5, 0x21, 0x00


	//----- nvinfo : EIATTR_SPARSE_MMA_MASK
	.align		4
.L_11:
        /*0028*/ 	.byte	0x03, 0x50
        /*002a*/ 	.short	0x0000


	//----- nvinfo : EIATTR_MAXREG_COUNT
	.align		4
        /*002c*/ 	.byte	0x03, 0x1b
        /*002e*/ 	.short	0x00ff


	//----- nvinfo : EIATTR_NUM_BARRIERS
	.align		4
        /*0030*/ 	.byte	0x02, 0x4c
        /*0032*/ 	.byte	0x01
	.zero		1


	//----- nvinfo : EIATTR_MERCURY_ISA_VERSION
	.align		4
        /*0034*/ 	.byte	0x03, 0x5f
        /*0036*/ 	.short	0x0101


	//----- nvinfo : EIATTR_VRC_CTA_INIT_COUNT
	.align		4
        /*0038*/ 	.byte	0x02, 0x4a
	.zero		1
	.zero		1


	//----- nvinfo : EIATTR_EXIT_INSTR_OFFSETS
	.align		4
        /*003c*/ 	.byte	0x04, 0x1c
        /*003e*/ 	.short	(.L_13 - .L_12)


	//   ....[0]....
.L_12:
        /*0040*/ 	.word	0x00000190


	//   ....[1]....
        /*0044*/ 	.word	0x000001e0


	//----- nvinfo : EIATTR_CBANK_PARAM_SIZE
	.align		4
.L_13:
        /*0048*/ 	.byte	0x03, 0x19
        /*004a*/ 	.short	0x0010


	//----- nvinfo : EIATTR_PARAM_CBANK
	.align		4
        /*004c*/ 	.byte	0x04, 0x0a
        /*004e*/ 	.short	(.L_15 - .L_14)
	.align		4
.L_14:
        /*0050*/ 	.word	index@(.nv.constant0._Z18decrypt_kernel_ej3PiS_)
        /*0054*/ 	.short	0x0380
        /*0056*/ 	.short	0x0010


	//----- nvinfo : EIATTR_SW_WAR
	.align		4
.L_15:
        /*0058*/ 	.byte	0x04, 0x36
        /*005a*/ 	.short	(.L_17 - .L_16)
.L_16:
        /*005c*/ 	.word	0x00000008
.L_17:


//--------------------- .nv.callgraph             --------------------------
	.section	.nv.callgraph,"",@"SHT_CUDA_CALLGRAPH"
	.align	4
	.sectionentsize	8
	.align		4
        /*0000*/ 	.word	0x00000000
	.align		4
        /*0004*/ 	.word	0xffffffff
	.align		4
        /*0008*/ 	.word	0x00000000
	.align		4
        /*000c*/ 	.word	0xfffffffe
	.align		4
        /*0010*/ 	.word	0x00000000
	.align		4
        /*0014*/ 	.word	0xfffffffd
	.align		4
        /*0018*/ 	.word	0x00000000
	.align		4
        /*001c*/ 	.word	0xfffffffc


//--------------------- .text._Z18decrypt_kernel_ej3PiS_ --------------------------
	.section	.text._Z18decrypt_kernel_ej3PiS_,"ax",@progbits
	.align	128
        .global         _Z18decrypt_kernel_ej3PiS_
        .type           _Z18decrypt_kernel_ej3PiS_,@function
        .size           _Z18decrypt_kernel_ej3PiS_,(.L_x_1 - _Z18decrypt_kernel_ej3PiS_)
        .other          _Z18decrypt_kernel_ej3PiS_,@"STO_CUDA_ENTRY STV_DEFAULT"
_Z18decrypt_kernel_ej3PiS_:
.text._Z18decrypt_kernel_ej3PiS_:
[----:B------:R-:W-:Y:S01]  /*0000*/  LDC R1, c[0x0][0x37c] ;  /* 0x0000df00ff017b82 */ /* 0x000fe20000000800 */
[----:B------:R-:W0:Y:S07]  /*0010*/  S2R R7, SR_TID.X ;  /* 0x0000000000077919 */ /* 0x000e2e0000002100 */
[----:B------:R-:W0:Y:S01]  /*0020*/  LDC R0, c[0x0][0x360] ;  /* 0x0000d800ff007b82 */ /* 0x000e220000000800 */
[----:B------:R-:W1:Y:S01]  /*0030*/  LDCU UR8, c[0x0][0x364] ;  /* 0x00006c80ff0877ac */ /* 0x000e620008000800 */
[----:B------:R-:W0:Y:S01]  /*0040*/  S2R R4, SR_TID.Y ;  /* 0x0000000000047919 */ /* 0x000e220000002200 */
[----:B------:R-:W2:Y:S01]  /*0050*/  LDCU.64 UR6, c[0x0][0x358] ;  /* 0x00006b00ff0677ac */ /* 0x000ea20008000a00 */
[----:B------:R-:W1:Y:S04]  /*0060*/  S2R R9, SR_CTAID.Y ;  /* 0x0000000000097919 */ /* 0x000e680000002600 */
[----:B------:R-:W3:Y:S08]  /*0070*/  S2UR UR4, SR_CTAID.X ;  /* 0x00000000000479c3 */ /* 0x000ef00000002500 */
[----:B------:R-:W4:Y:S08]  /*0080*/  S2UR UR5, SR_CgaCtaId ;  /* 0x00000000000579c3 */ /* 0x000f300000008800 */
[----:B------:R-:W5:Y:S01]  /*0090*/  LDC.64 R2, c[0x0][0x380] ;  /* 0x0000e000ff027b82 */ /* 0x000f620000000a00 */
[----:B0-----:R-:W-:-:S02]  /*00a0*/  IMAD R5, R0, R4, R7 ;  /* 0x0000000400057224 */ /* 0x001fc400078e0207 */
[----:B---3--:R-:W-:Y:S01]  /*00b0*/  IMAD R0, R0, UR4, R7 ;  /* 0x0000000400007c24 */ /* 0x008fe2000f8e0207 */
[----:B------:R-:W-:Y:S01]  /*00c0*/  UMOV UR4, 0x400 ;  /* 0x0000040000047882 */ /* 0x000fe20000000000 */
[----:B-1----:R-:W-:Y:S01]  /*00d0*/  IMAD R7, R9, UR8, R4 ;  /* 0x0000000809077c24 */ /* 0x002fe2000f8e0204 */
[----:B------:R-:W-:Y:S01]  /*00e0*/  ISETP.GT.U32.AND P0, PT, R5, 0xff, PT ;  /* 0x000000ff0500780c */ /* 0x000fe20003f04070 */
[----:B----4-:R-:W-:Y:S02]  /*00f0*/  ULEA UR4, UR5, UR4, 0x18 ;  /* 0x0000000405047291 */ /* 0x010fe4000f8ec0ff */
[----:B------:R-:W-:-:S04]  /*0100*/  IMAD R7, R7, 0x870, R0 ;  /* 0x0000087007077824 */ /* 0x000fc800078e0200 */
[----:B------:R-:W-:Y:S01]  /*0110*/  LEA R0, R5, UR4, 0x2 ;  /* 0x0000000405007c11 */ /* 0x000fe2000f8e10ff */
[----:B-----5:R-:W-:-:S05]  /*0120*/  IMAD.WIDE R2, R7, 0x4, R2 ;  /* 0x0000000407027825 */ /* 0x020fca00078e0202 */
[----:B------:R0:W-:Y:S01]  /*0130*/  @!P0 STS [R0], RZ ;  /* 0x000000ff00008388 */ /* 0x0001e20000000800 */
[----:B------:R-:W-:Y:S06]  /*0140*/  BAR.SYNC.DEFER_BLOCKING 0x0 ;  /* 0x0000000000007b1d */ /* 0x000fec0000010000 */
[----:B--2---:R-:W2:Y:S02]  /*0150*/  LDG.E R2, desc[UR6][R2.64] ;  /* 0x0000000602027981 */ /* 0x004ea4000c1e1900 */
[----:B--2---:R-:W-:-:S05]  /*0160*/  LEA R4, R2, UR4, 0x2 ;  /* 0x0000000402047c11 */ /* 0x004fca000f8e10ff */
[----:B------:R0:W-:Y:S01]  /*0170*/  ATOMS.POPC.INC.32 RZ, [R4+URZ] ;  /* 0x0000000004ff7f8c */ /* 0x0001e2000d8000ff */
[----:B------:R-:W-:Y:S06]  /*0180*/  BAR.SYNC.DEFER_BLOCKING 0x0 ;  /* 0x0000000000007b1d */ /* 0x000fec0000010000 */
[----:B------:R-:W-:Y:S05]  /*0190*/  @P0 EXIT ;  /* 0x000000000000094d */ /* 0x000fea0003800000 */
[----:B------:R-:W1:Y:S01]  /*01a0*/  LDS R7, [R0] ;  /* 0x0000000000077984 */ /* 0x000e620000000800 */
[----:B------:R-:W2:Y:S02]  /*01b0*/  LDC.64 R2, c[0x0][0x388] ;  /* 0x0000e200ff027b82 */ /* 0x000ea40000000a00 */
[----:B--2---:R-:W-:-:S05]  /*01c0*/  IMAD.WIDE.U32 R2, R5, 0x4, R2 ;  /* 0x0000000405027825 */ /* 0x004fca00078e0002 */
[----:B-1----:R-:W-:Y:S01]  /*01d0*/  REDG.E.ADD.STRONG.GPU desc[UR6][R2.64], R7 ;  /* 0x000000070200798e */ /* 0x002fe2000c12e106 */
[----:B------:R-:W-:Y:S05]  /*01e0*/  EXIT ;  /* 0x000000000000794d */ /* 0x000fea0003800000 */
.L_x_0:
[----:B------:R-:W-:-:S00]  /*01f0*/  BRA `(.L_x_0) ;  /* 0xfffffffc00fc7947 */ /* 0x000fc0000383ffff */
[----:B------:R-:W-:-:S00]  /*0200*/  NOP ;  /* 0x0000000000007918 */ /* 0x000fc00000000000 */
[----:B------:R-:W-:-:S00]  /*0210*/  NOP ;  /* 0x0000000000007918 */ /* 0x000fc00000000000 */
[----:B------:R-:W-:-:S00]  /*0220*/  NOP ;  /* 0x0000000000007918 */ /* 0x000fc00000000000 */
[----:B------:R-:W-:-:S00]  /*0230*/  NOP ;  /* 0x0000000000007918 */ /* 0x000fc00000000000 */
[----:B------:R-:W-:-:S00]  /*0240*/  NOP ;  /* 0x0000000000007918 */ /* 0x000fc00000000000 */
[----:B------:R-:W-:-:S00]  /*0250*/  NOP ;  /* 0x0000000000007918 */ /* 0x000fc00000000000 */
[----:B------:R-:W-:-:S00]  /*0260*/  NOP ;  /* 0x0000000000007918 */ /* 0x000fc00000000000 */
[----:B------:R-:W-:-:S00]  /*0270*/  NOP ;  /* 0x0000000000007918 */ /* 0x000fc00000000000 */
.L_x_1:


//--------------------- .nv.shared._Z18decrypt_kernel_ej3PiS_ --------------------------
	.section	.nv.shared._Z18decrypt_kernel_ej3PiS_,"aw",@nobits
	.sectionflags	@""
	.align	4
.nv.shared._Z18decrypt_kernel_ej3PiS_:
	.zero		2048


//--------------------- .nv.shared.reserved.0     --------------------------
	.section	.nv.shared.reserved.0,"aw",@nobits
	.weak		__nv_reservedSMEM_offset_0_alias
	.size		__nv_reservedSMEM_offset_0_alias, 0, 64
	.other		__nv_reservedSMEM_offset_0_alias,@"STO_CUDA_RESERVED_SHARED STV_DEFAULT"
__nv_reservedSMEM_offset_0_alias:
	.zero		0
	.zero		64


//--------------------- .nv.constant0._Z18decrypt_kernel_ej3PiS_ --------------------------
	.section	.nv.constant0._Z18decrypt_kernel_ej3PiS_,"a",@progbits
	.sectionflags	@""
	.align	4
.nv.constant0._Z18decrypt_kernel_ej3PiS_:
	.zero		912


//--------------------- SYMBOLS --------------------------

	.type		.nv.reservedSmem.offset0,@object
	.size		.nv.reservedSmem.offset0,0x4
	.type		.nv.reservedSmem.cap,@object
	.size		.nv.reservedSmem.cap,0x4
